//
// Generated by NVIDIA NVVM Compiler
//
// Compiler Build ID: CL-36424714
// Cuda compilation tools, release 13.0, V13.0.88
// Based on NVVM 20.0.0
//

.version 9.0
.target sm_100
.address_size 64

	// .globl	_Z15vector_additionPiS_S_
.extern .func  (.param .b32 func_retval0) vprintf
(
	.param .b64 vprintf_param_0,
	.param .b64 vprintf_param_1
)
;
.global .align 1 .b8 $str[42] = {84, 104, 114, 101, 97, 100, 73, 100, 120, 58, 32, 37, 100, 44, 32, 66, 108, 111, 99, 107, 73, 100, 120, 58, 32, 37, 100, 32, 98, 108, 111, 99, 107, 68, 105, 109, 58, 32, 37, 100, 10};

.visible .entry _Z15vector_additionPiS_S_(
	.param .u64 .ptr .align 1 _Z15vector_additionPiS_S__param_0,
	.param .u64 .ptr .align 1 _Z15vector_additionPiS_S__param_1,
	.param .u64 .ptr .align 1 _Z15vector_additionPiS_S__param_2
)
{
	.local .align 8 .b8 	__local_depot0[16];
	.reg .b64 	%SP;
	.reg .b64 	%SPL;
	.reg .pred 	%p<2>;
	.reg .b32 	%r<10>;
	.reg .b64 	%rd<15>;

	mov.u64 	%SPL, __local_depot0;
	cvta.local.u64 	%SP, %SPL;
	ld.param.u64 	%rd1, [_Z15vector_additionPiS_S__param_0];
	ld.param.u64 	%rd2, [_Z15vector_additionPiS_S__param_1];
	ld.param.u64 	%rd3, [_Z15vector_additionPiS_S__param_2];
	mov.u32 	%r1, %ctaid.x;
	mov.u32 	%r2, %ntid.x;
	mov.u32 	%r3, %tid.x;
	mad.lo.s32 	%r4, %r1, %r2, %r3;
	setp.gt.s32 	%p1, %r4, 63;
	@%p1 bra 	$L__BB0_2;
	add.u64 	%rd4, %SP, 0;
	add.u64 	%rd5, %SPL, 0;
	cvta.to.global.u64 	%rd6, %rd1;
	cvta.to.global.u64 	%rd7, %rd2;
	cvta.to.global.u64 	%rd8, %rd3;
	st.local.v2.u32 	[%rd5], {%r3, %r1};
	st.local.u32 	[%rd5+8], %r2;
	mov.u64 	%rd9, $str;
	cvta.global.u64 	%rd10, %rd9;
	{ // callseq 0, 0
	.param .b64 param0;
	st.param.b64 	[param0], %rd10;
	.param .b64 param1;
	st.param.b64 	[param1], %rd4;
	.param .b32 retval0;
	call.uni (retval0), 
	vprintf, 
	(
	param0, 
	param1
	);
	ld.param.b32 	%r5, [retval0];
	} // callseq 0
	mul.wide.s32 	%rd11, %r4, 4;
	add.s64 	%rd12, %rd6, %rd11;
	ld.global.u32 	%r7, [%rd12];
	add.s64 	%rd13, %rd7, %rd11;
	ld.global.u32 	%r8, [%rd13];
	add.s32 	%r9, %r8, %r7;
	add.s64 	%rd14, %rd8, %rd11;
	st.global.u32 	[%rd14], %r9;
$L__BB0_2:
	ret;

}


// ===== COMPILED SASS (sm_100) =====

	.target	sm_100

	.elftype	@"ET_EXEC"


//--------------------- .note.nv.tkinfo           --------------------------
	.section	.note.nv.tkinfo,"",@"SHT_NOTE"
	.sectionflags	@"SHF_NOTE_NV_TKINFO"
	.tkinfo
        /*0018*/ 	.word	0x00000002
        /*0030*/ 	.string	""
        /*0030*/ 	.string	"ptxas"
        /*0030*/ 	.string	"Cuda compilation tools, release 13.0, V13.0.88"
        /*0030*/ 	.string	"Build cuda_13.0.r13.0/compiler.36424714_0"
        /*0030*/ 	.string	"-arch sm_100 -m 64 "



//--------------------- .note.nv.cuinfo           --------------------------
	.section	.note.nv.cuinfo,"",@"SHT_NOTE"
	.sectionflags	@"SHF_NOTE_NV_CUINFO"
        /*0018*/ 	.short	0x0002
        /*001a*/ 	.short	0x0064
        /*001c*/ 	.short	0x0082
	.zero		2


//--------------------- .nv.info                  --------------------------
	.section	.nv.info,"",@"SHT_CUDA_INFO"
	.align	4


	//----- nvinfo : EIATTR_REGCOUNT
	.align		4
        /*0000*/ 	.byte	0x04, 0x2f
        /*0002*/ 	.short	(.L_2 - .L_1)
	.align		4
.L_1:
        /*0004*/ 	.word	index@(_Z15vector_additionPiS_S_)
        /*0008*/ 	.word	0x00000018


	//----- nvinfo : EIATTR_FRAME_SIZE
	.align		4
.L_2:
        /*000c*/ 	.byte	0x04, 0x11
        /*000e*/ 	.short	(.L_4 - .L_3)
	.align		4
.L_3:
        /*0010*/ 	.word	index@(_Z15vector_additionPiS_S_)
        /*0014*/ 	.word	0x00000010


	//----- nvinfo : EIATTR_MIN_STACK_SIZE
	.align		4
.L_4:
        /*0018*/ 	.byte	0x04, 0x12
        /*001a*/ 	.short	(.L_6 - .L_5)
	.align		4
.L_5:
        /*001c*/ 	.word	index@(_Z15vector_additionPiS_S_)
        /*0020*/ 	.word	0x00000010
.L_6:


//--------------------- .nv.compat                --------------------------
	.section	.nv.compat,"",@"SHT_CUDA_COMPAT_INFO"
	.align	4
        /*0000*/ 	.byte	0x02, 0x09, 0x00, 0x00, 0x02, 0x02, 0x01, 0x00, 0x02, 0x05, 0x05, 0x00, 0x03, 0x07, 0x01, 0x01
        /*0010*/ 	.byte	0x02, 0x03, 0x00, 0x00, 0x02, 0x06, 0x01, 0x00, 0x04, 0x0b, 0x08, 0x00, 0x09, 0x00, 0x00, 0x00
        /*0020*/ 	.byte	0x00, 0x00, 0x00, 0x00


//--------------------- .nv.info._Z15vector_additionPiS_S_ --------------------------
	.section	.nv.info._Z15vector_additionPiS_S_,"",@"SHT_CUDA_INFO"
	.sectionflags	@""
	.align	4


	//----- nvinfo : EIATTR_CUDA_API_VERSION
	.align		4
        /*0000*/ 	.byte	0x04, 0x37
        /*0002*/ 	.short	(.L_8 - .L_7)
.L_7:
        /*0004*/ 	.word	0x00000082


	//----- nvinfo : EIATTR_KPARAM_INFO
	.align		4
.L_8:
        /*0008*/ 	.byte	0x04, 0x17
        /*000a*/ 	.short	(.L_10 - .L_9)
.L_9:
        /*000c*/ 	.word	0x00000000
        /*0010*/ 	.short	0x0002
        /*0012*/ 	.short	0x0010
        /*0014*/ 	.byte	0x00, 0xf5, 0x21, 0x00


	//----- nvinfo : EIATTR_KPARAM_INFO
	.align		4
.L_10:
        /*0018*/ 	.byte	0x04, 0x17
        /*001a*/ 	.short	(.L_12 - .L_11)
.L_11:
        /*001c*/ 	.word	0x00000000
        /*0020*/ 	.short	0x0001
        /*0022*/ 	.short	0x0008
        /*0024*/ 	.byte	0x00, 0xf5, 0x21, 0x00


	//----- nvinfo : EIATTR_KPARAM_INFO
	.align		4
.L_12:
        /*0028*/ 	.byte	0x04, 0x17
        /*002a*/ 	.short	(.L_14 - .L_13)
.L_13:
        /*002c*/ 	.word	0x00000000
        /*0030*/ 	.short	0x0000
        /*0032*/ 	.short	0x0000
        /*0034*/ 	.byte	0x00, 0xf5, 0x21, 0x00


	//----- nvinfo : EIATTR_SPARSE_MMA_MASK
	.align		4
.L_14:
        /*0038*/ 	.byte	0x03, 0x50
        /*003a*/ 	.short	0x0000


	//----- nvinfo : EIATTR_MAXREG_COUNT
	.align		4
        /*003c*/ 	.byte	0x03, 0x1b
        /*003e*/ 	.short	0x00ff


	//----- nvinfo : EIATTR_EXTERNS
	.align		4
        /*0040*/ 	.byte	0x04, 0x0f
        /*0042*/ 	.short	(.L_16 - .L_15)


	//   ....[0]....
	.align		4
.L_15:
        /*0044*/ 	.word	index@(vprintf)


	//----- nvinfo : EIATTR_MERCURY_ISA_VERSION
	.align		4
.L_16:
        /*0048*/ 	.byte	0x03, 0x5f
        /*004a*/ 	.short	0x0101


	//----- nvinfo : EIATTR_VRC_CTA_INIT_COUNT
	.align		4
        /*004c*/ 	.byte	0x02, 0x4a
	.zero		1
	.zero		1


	//----- nvinfo : EIATTR_SYSCALL_OFFSETS
	.align		4
        /*0050*/ 	.byte	0x04, 0x46
        /*0052*/ 	.short	(.L_18 - .L_17)


	//   ....[0]....
.L_17:
        /*0054*/ 	.word	0x00000150


	//----- nvinfo : EIATTR_EXIT_INSTR_OFFSETS
	.align		4
.L_18:
        /*0058*/ 	.byte	0x04, 0x1c
        /*005a*/ 	.short	(.L_20 - .L_19)


	//   ....[0]....
.L_19:
        /*005c*/ 	.word	0x000000b0


	//   ....[1]....
        /*0060*/ 	.word	0x00000200


	//----- nvinfo : EIATTR_CRS_STACK_SIZE
	.align		4
.L_20:
        /*0064*/ 	.byte	0x04, 0x1e
        /*0066*/ 	.short	(.L_22 - .L_21)
.L_21:
        /*0068*/ 	.word	0x00000000


	//----- nvinfo : EIATTR_CBANK_PARAM_SIZE
	.align		4
.L_22:
        /*006c*/ 	.byte	0x03, 0x19
        /*006e*/ 	.short	0x0018


	//----- nvinfo : EIATTR_PARAM_CBANK
	.align		4
        /*0070*/ 	.byte	0x04, 0x0a
        /*0072*/ 	.short	(.L_24 - .L_23)
	.align		4
.L_23:
        /*0074*/ 	.word	index@(.nv.constant0._Z15vector_additionPiS_S_)
        /*0078*/ 	.short	0x0380
        /*007a*/ 	.short	0x0018


	//----- nvinfo : EIATTR_SW_WAR
	.align		4
.L_24:
        /*007c*/ 	.byte	0x04, 0x36
        /*007e*/ 	.short	(.L_26 - .L_25)
.L_25:
        /*0080*/ 	.word	0x00000008
.L_26:


//--------------------- .nv.callgraph             --------------------------
	.section	.nv.callgraph,"",@"SHT_CUDA_CALLGRAPH"
	.align	4
	.sectionentsize	8
	.align		4
        /*0000*/ 	.word	0x00000000
	.align		4
        /*0004*/ 	.word	0xffffffff
	.align		4
        /*0008*/ 	.word	index@(_Z15vector_additionPiS_S_)
	.align		4
        /*000c*/ 	.word	index@(vprintf)
	.align		4
        /*0010*/ 	.word	0x00000000
	.align		4
        /*0014*/ 	.word	0xfffffffe
	.align		4
        /*0018*/ 	.word	0x00000000
	.align		4
        /*001c*/ 	.word	0xfffffffd
	.align		4
        /*0020*/ 	.word	0x00000000
	.align		4
        /*0024*/ 	.word	0xfffffffc


//--------------------- .nv.constant4             --------------------------
	.section	.nv.constant4,"a",@progbits
	.align	8
	.align		8
.nv.constant4:
        /*0000*/ 	.dword	vprintf
	.align		8
        /*0008*/ 	.dword	$str


//--------------------- .text._Z15vector_additionPiS_S_ --------------------------
	.section	.text._Z15vector_additionPiS_S_,"ax",@progbits
	.align	128
        .global         _Z15vector_additionPiS_S_
        .type           _Z15vector_additionPiS_S_,@function
        .size           _Z15vector_additionPiS_S_,(.L_x_2 - _Z15vector_additionPiS_S_)
        .other          _Z15vector_additionPiS_S_,@"STO_CUDA_ENTRY STV_DEFAULT"
_Z15vector_additionPiS_S_:
.text._Z15vector_additionPiS_S_:
[----:B------:R-:W0:Y:S01]  /*0000*/  LDC R1, c[0x0][0x37c] ;  /* 0x0000df00ff017b82 */ /* 0x000e220000000800 */
[----:B------:R-:W1:Y:S01]  /*0010*/  S2R R11, SR_CTAID.X ;  /* 0x00000000000b7919 */ /* 0x000e620000002500 */
[----:B------:R-:W2:Y:S06]  /*0020*/  LDCU UR5, c[0x0][0x2fc] ;  /* 0x00005f80ff0577ac */ /* 0x000eac0008000800 */
[----:B------:R-:W1:Y:S01]  /*0030*/  LDC R8, c[0x0][0x360] ;  /* 0x0000d800ff087b82 */ /* 0x000e620000000800 */
[----:B0-----:R-:W-:Y:S01]  /*0040*/  IADD3 R1, PT, PT, R1, -0x10, RZ ;  /* 0xfffffff001017810 */ /* 0x001fe20007ffe0ff */
[----:B------:R-:W1:Y:S01]  /*0050*/  S2R R10, SR_TID.X ;  /* 0x00000000000a7919 */ /* 0x000e620000002100 */
[----:B------:R-:W0:Y:S02]  /*0060*/  LDCU UR4, c[0x0][0x2f8] ;  /* 0x00005f00ff0477ac */ /* 0x000e240008000800 */
[----:B0-----:R-:W-:-:S04]  /*0070*/  IADD3 R6, P1, PT, R1, UR4, RZ ;  /* 0x0000000401067c10 */ /* 0x001fc8000ff3e0ff */
[----:B--2---:R-:W-:Y:S01]  /*0080*/  IADD3.X R7, PT, PT, RZ, UR5, RZ, P1, !PT ;  /* 0x00000005ff077c10 */ /* 0x004fe20008ffe4ff */
[----:B-1----:R-:W-:-:S05]  /*0090*/  IMAD R16, R11, R8, R10 ;  /* 0x000000080b107224 */ /* 0x002fca00078e020a */
[----:B------:R-:W-:-:S13]  /*00a0*/  ISETP.GT.AND P0, PT, R16, 0x3f, PT ;  /* 0x0000003f1000780c */ /* 0x000fda0003f04270 */
[----:B------:R-:W-:Y:S05]  /*00b0*/  @P0 EXIT ;  /* 0x000000000000094d */ /* 0x000fea0003800000 */
[----:B------:R-:W-:Y:S01]  /*00c0*/  MOV R0, 0x0 ;  /* 0x0000000000007802 */ /* 0x000fe20000000f00 */
[----:B------:R0:W-:Y:S01]  /*00d0*/  STL.64 [R1], R10 ;  /* 0x0000000a01007387 */ /* 0x0001e20000100a00 */
[----:B------:R-:W1:Y:S02]  /*00e0*/  LDCU.64 UR4, c[0x4][0x8] ;  /* 0x01000100ff0477ac */ /* 0x000e640008000a00 */
[----:B------:R0:W2:Y:S01]  /*00f0*/  LDC.64 R2, c[0x4][R0] ;  /* 0x0100000000027b82 */ /* 0x0000a20000000a00 */
[----:B------:R0:W-:Y:S01]  /*0100*/  STL [R1+0x8], R8 ;  /* 0x0000080801007387 */ /* 0x0001e20000100800 */
[----:B------:R-:W3:Y:S01]  /*0110*/  LDCU.64 UR36, c[0x0][0x358] ;  /* 0x00006b00ff2477ac */ /* 0x000ee20008000a00 */
[----:B-1----:R-:W-:Y:S01]  /*0120*/  IMAD.U32 R4, RZ, RZ, UR4 ;  /* 0x00000004ff047e24 */ /* 0x002fe2000f8e00ff */
[----:B0-----:R-:W-:-:S07]  /*0130*/  MOV R5, UR5 ;  /* 0x0000000500057c02 */ /* 0x001fce0008000f00 */
[----:B------:R-:W-:-:S07]  /*0140*/  LEPC R20, `(.L_x_0) ;  /* 0x000000001014794e */ /* 0x000fce0000000000 */
[----:B--23--:R-:W-:Y:S05]  /*0150*/  CALL.ABS.NOINC R2 ;  /* 0x0000000002007343 */ /* 0x00cfea0003c00000 */
.L_x_0:
[----:B------:R-:W0:Y:S08]  /*0160*/  LDC.64 R2, c[0x0][0x380] ;  /* 0x0000e000ff027b82 */ /* 0x000e300000000a00 */
[----:B------:R-:W1:Y:S08]  /*0170*/  LDC.64 R4, c[0x0][0x388] ;  /* 0x0000e200ff047b82 */ /* 0x000e700000000a00 */
[----:B------:R-:W2:Y:S01]  /*0180*/  LDC.64 R6, c[0x0][0x390] ;  /* 0x0000e400ff067b82 */ /* 0x000ea20000000a00 */
[----:B0-----:R-:W-:-:S06]  /*0190*/  IMAD.WIDE R2, R16, 0x4, R2 ;  /* 0x0000000410027825 */ /* 0x001fcc00078e0202 */
[----:B------:R-:W3:Y:S01]  /*01a0*/  LDG.E R2, desc[UR36][R2.64] ;  /* 0x0000002402027981 */ /* 0x000ee2000c1e1900 */
[----:B-1----:R-:W-:-:S06]  /*01b0*/  IMAD.WIDE R4, R16, 0x4, R4 ;  /* 0x0000000410047825 */ /* 0x002fcc00078e0204 */
[----:B------:R-:W3:Y:S01]  /*01c0*/  LDG.E R5, desc[UR36][R4.64] ;  /* 0x0000002404057981 */ /* 0x000ee2000c1e1900 */
[----:B--2---:R-:W-:-:S04]  /*01d0*/  IMAD.WIDE R16, R16, 0x4, R6 ;  /* 0x0000000410107825 */ /* 0x004fc800078e0206 */
[----:B---3--:R-:W-:-:S05]  /*01e0*/  IMAD.IADD R7, R2, 0x1, R5 ;  /* 0x0000000102077824 */ /* 0x008fca00078e0205 */
[----:B------:R-:W-:Y:S01]  /*01f0*/  STG.E desc[UR36][R16.64], R7 ;  /* 0x0000000710007986 */ /* 0x000fe2000c101924 */
[----:B------:R-:W-:Y:S05]  /*0200*/  EXIT ;  /* 0x000000000000794d */ /* 0x000fea0003800000 */
.L_x_1:
[----:B------:R-:W-:-:S00]  /*0210*/  BRA `(.L_x_1) ;  /* 0xfffffffc00fc7947 */ /* 0x000fc0000383ffff */
[----:B------:R-:W-:-:S00]  /*0220*/  NOP ;  /* 0x0000000000007918 */ /* 0x000fc00000000000 */
        /* <DEDUP_REMOVED lines=13> */
.L_x_2:


//--------------------- .nv.global.init           --------------------------
	.section	.nv.global.init,"aw",@progbits
.nv.global.init:
	.type		$str,@object
	.size		$str,(.L_0 - $str)
$str:
        /*0000*/ 	.byte	0x54, 0x68, 0x72, 0x65, 0x61, 0x64, 0x49, 0x64, 0x78, 0x3a, 0x20, 0x25, 0x64, 0x2c, 0x20, 0x42
        /*0010*/ 	.byte	0x6c, 0x6f, 0x63, 0x6b, 0x49, 0x64, 0x78, 0x3a, 0x20, 0x25, 0x64, 0x20, 0x62, 0x6c, 0x6f, 0x63
        /*0020*/ 	.byte	0x6b, 0x44, 0x69, 0x6d, 0x3a, 0x20, 0x25, 0x64, 0x0a, 0x00
.L_0:


//--------------------- .nv.shared.reserved.0     --------------------------
	.section	.nv.shared.reserved.0,"aw",@nobits
	.weak		__nv_reservedSMEM_offset_0_alias
	.size		__nv_reservedSMEM_offset_0_alias, 0, 64
	.other		__nv_reservedSMEM_offset_0_alias,@"STO_CUDA_RESERVED_SHARED STV_DEFAULT"
__nv_reservedSMEM_offset_0_alias:
	.zero		0
	.zero		64


//--------------------- .nv.constant0._Z15vector_additionPiS_S_ --------------------------
	.section	.nv.constant0._Z15vector_additionPiS_S_,"a",@progbits
	.sectionflags	@""
	.align	4
.nv.constant0._Z15vector_additionPiS_S_:
	.zero		920


//--------------------- SYMBOLS --------------------------

	.type		.nv.reservedSmem.offset0,@object
	.size		.nv.reservedSmem.offset0,0x4
	.type		vprintf,@function
